	.headerflags	@"EF_CUDA_TEXMODE_UNIFIED EF_CUDA_64BIT_ADDRESS EF_CUDA_ACCELERATORS EF_CUDA_SM90 EF_CUDA_VIRTUAL_SM(EF_CUDA_SM90)"
	.elftype	@"ET_EXEC"


//--------------------- .nv.info                  --------------------------
	.section	.nv.info,"",@"SHT_CUDA_INFO"
	.align	4


	//----- nvinfo : EIATTR_REGCOUNT
	.align		4
        /*0000*/ 	.byte	0x04, 0x2f
        /*0002*/ 	.short	(.L_3 - .L_2)
	.align		4
.L_2:
        /*0004*/ 	.word	index@(triton_poi_fused__native_batch_norm_legit_no_training_6)
        /*0008*/ 	.word	0x00000028


	//----- nvinfo : EIATTR_MIN_STACK_SIZE
	.align		4
.L_3:
        /*000c*/ 	.byte	0x04, 0x12
        /*000e*/ 	.short	(.L_5 - .L_4)
	.align		4
.L_4:
        /*0010*/ 	.word	index@(triton_poi_fused__native_batch_norm_legit_no_training_6)
        /*0014*/ 	.word	0x00000000


	//----- nvinfo : EIATTR_FRAME_SIZE
	.align		4
.L_5:
        /*0018*/ 	.byte	0x04, 0x11
        /*001a*/ 	.short	(.L_7 - .L_6)
	.align		4
.L_6:
        /*001c*/ 	.word	index@(triton_poi_fused__native_batch_norm_legit_no_training_6)
        /*0020*/ 	.word	0x00000000


	//----- nvinfo : EIATTR_MIN_STACK_SIZE
	.align		4
.L_7:
        /*0024*/ 	.byte	0x04, 0x12
        /*0026*/ 	.short	(.L_9 - .L_8)
	.align		4
.L_8:
        /*0028*/ 	.word	index@(triton_poi_fused__native_batch_norm_legit_no_training_6)
        /*002c*/ 	.word	0x00000000
.L_9:


//--------------------- .nv.info.triton_poi_fused__native_batch_norm_legit_no_training_6 --------------------------
	.section	.nv.info.triton_poi_fused__native_batch_norm_legit_no_training_6,"",@"SHT_CUDA_INFO"
	.sectionflags	@""
	.align	4


	//----- nvinfo : EIATTR_CUDA_API_VERSION
	.align		4
        /*0000*/ 	.byte	0x04, 0x37
        /*0002*/ 	.short	(.L_11 - .L_10)
.L_10:
        /*0004*/ 	.word	0x0000007c


	//----- nvinfo : EIATTR_KPARAM_INFO
	.align		4
.L_11:
        /*0008*/ 	.byte	0x04, 0x17
        /*000a*/ 	.short	(.L_13 - .L_12)
.L_12:
        /*000c*/ 	.word	0x00000000
        /*0010*/ 	.short	0x0007
        /*0012*/ 	.short	0x0034
        /*0014*/ 	.byte	0x00, 0xf0, 0x11, 0x00


	//----- nvinfo : EIATTR_KPARAM_INFO
	.align		4
.L_13:
        /*0018*/ 	.byte	0x04, 0x17
        /*001a*/ 	.short	(.L_15 - .L_14)
.L_14:
        /*001c*/ 	.word	0x00000000
        /*0020*/ 	.short	0x0006
        /*0022*/ 	.short	0x0030
        /*0024*/ 	.byte	0x00, 0xf0, 0x11, 0x00


	//----- nvinfo : EIATTR_KPARAM_INFO
	.align		4
.L_15:
        /*0028*/ 	.byte	0x04, 0x17
        /*002a*/ 	.short	(.L_17 - .L_16)
.L_16:
        /*002c*/ 	.word	0x00000000
        /*0030*/ 	.short	0x0005
        /*0032*/ 	.short	0x0028
        /*0034*/ 	.byte	0x00, 0xf4, 0x21, 0x00


	//----- nvinfo : EIATTR_KPARAM_INFO
	.align		4
.L_17:
        /*0038*/ 	.byte	0x04, 0x17
        /*003a*/ 	.short	(.L_19 - .L_18)
.L_18:
        /*003c*/ 	.word	0x00000000
        /*0040*/ 	.short	0x0004
        /*0042*/ 	.short	0x0020
        /*0044*/ 	.byte	0x00, 0xf4, 0x21, 0x00


	//----- nvinfo : EIATTR_KPARAM_INFO
	.align		4
.L_19:
        /*0048*/ 	.byte	0x04, 0x17
        /*004a*/ 	.short	(.L_21 - .L_20)
.L_20:
        /*004c*/ 	.word	0x00000000
        /*0050*/ 	.short	0x0003
        /*0052*/ 	.short	0x0018
        /*0054*/ 	.byte	0x00, 0xf4, 0x21, 0x00


	//----- nvinfo : EIATTR_KPARAM_INFO
	.align		4
.L_21:
        /*0058*/ 	.byte	0x04, 0x17
        /*005a*/ 	.short	(.L_23 - .L_22)
.L_22:
        /*005c*/ 	.word	0x00000000
        /*0060*/ 	.short	0x0002
        /*0062*/ 	.short	0x0010
        /*0064*/ 	.byte	0x00, 0xf4, 0x21, 0x00


	//----- nvinfo : EIATTR_KPARAM_INFO
	.align		4
.L_23:
        /*0068*/ 	.byte	0x04, 0x17
        /*006a*/ 	.short	(.L_25 - .L_24)
.L_24:
        /*006c*/ 	.word	0x00000000
        /*0070*/ 	.short	0x0001
        /*0072*/ 	.short	0x0008
        /*0074*/ 	.byte	0x00, 0xf4, 0x21, 0x00


	//----- nvinfo : EIATTR_KPARAM_INFO
	.align		4
.L_25:
        /*0078*/ 	.byte	0x04, 0x17
        /*007a*/ 	.short	(.L_27 - .L_26)
.L_26:
        /*007c*/ 	.word	0x00000000
        /*0080*/ 	.short	0x0000
        /*0082*/ 	.short	0x0000
        /*0084*/ 	.byte	0x00, 0xf4, 0x21, 0x00


	//----- nvinfo : EIATTR_SPARSE_MMA_MASK
	.align		4
.L_27:
        /*0088*/ 	.byte	0x03, 0x50
        /*008a*/ 	.short	0x0000


	//----- nvinfo : EIATTR_MAXREG_COUNT
	.align		4
        /*008c*/ 	.byte	0x03, 0x1b
        /*008e*/ 	.short	0x00ff


	//----- nvinfo : EIATTR_EXIT_INSTR_OFFSETS
	.align		4
        /*0090*/ 	.byte	0x04, 0x1c
        /*0092*/ 	.short	(.L_29 - .L_28)


	//   ....[0]....
.L_28:
        /*0094*/ 	.word	0x00000f80


	//   ....[1]....
        /*0098*/ 	.word	0x00001000


	//----- nvinfo : EIATTR_REQNTID
	.align		4
.L_29:
        /*009c*/ 	.byte	0x04, 0x10
        /*009e*/ 	.short	(.L_31 - .L_30)
.L_30:
        /*00a0*/ 	.word	0x00000100
        /*00a4*/ 	.word	0x00000001
        /*00a8*/ 	.word	0x00000001


	//----- nvinfo : EIATTR_CBANK_PARAM_SIZE
	.align		4
.L_31:
        /*00ac*/ 	.byte	0x03, 0x19
        /*00ae*/ 	.short	0x0038


	//----- nvinfo : EIATTR_PARAM_CBANK
	.align		4
        /*00b0*/ 	.byte	0x04, 0x0a
        /*00b2*/ 	.short	(.L_33 - .L_32)
	.align		4
.L_32:
        /*00b4*/ 	.word	index@(.nv.constant0.triton_poi_fused__native_batch_norm_legit_no_training_6)
        /*00b8*/ 	.short	0x0210
        /*00ba*/ 	.short	0x0038


	//----- nvinfo : EIATTR_SW_WAR
	.align		4
.L_33:
        /*00bc*/ 	.byte	0x04, 0x36
        /*00be*/ 	.short	(.L_35 - .L_34)
.L_34:
        /*00c0*/ 	.word	0x00000008
.L_35:


//--------------------- .nv.callgraph             --------------------------
	.section	.nv.callgraph,"",@"SHT_CUDA_CALLGRAPH"
	.align	4
	.sectionentsize	8
	.align		4
        /*0000*/ 	.word	0x00000000
	.align		4
        /*0004*/ 	.word	0xffffffff
	.align		4
        /*0008*/ 	.word	0x00000000
	.align		4
        /*000c*/ 	.word	0xfffffffe
	.align		4
        /*0010*/ 	.word	0x00000000
	.align		4
        /*0014*/ 	.word	0xfffffffd
	.align		4
        /*0018*/ 	.word	0x00000000
	.align		4
        /*001c*/ 	.word	0xfffffffc


//--------------------- .nv.constant4             --------------------------
	.section	.nv.constant4,"a",@progbits
	.align	8
	.align		8
.nv.constant4:
        /*0000*/ 	.dword	_$_str
	.align		8
        /*0008*/ 	.dword	_$_str_$_2


//--------------------- .text.triton_poi_fused__native_batch_norm_legit_no_training_6 --------------------------
	.section	.text.triton_poi_fused__native_batch_norm_legit_no_training_6,"ax",@progbits
	.sectionflags	@"SHF_BARRIERS=1"
	.align	128
        .global         triton_poi_fused__native_batch_norm_legit_no_training_6
        .type           triton_poi_fused__native_batch_norm_legit_no_training_6,@function
        .size           triton_poi_fused__native_batch_norm_legit_no_training_6,(.L_x_1 - triton_poi_fused__native_batch_norm_legit_no_training_6)
        .other          triton_poi_fused__native_batch_norm_legit_no_training_6,@"STO_CUDA_ENTRY STV_DEFAULT"
triton_poi_fused__native_batch_norm_legit_no_training_6:
.text.triton_poi_fused__native_batch_norm_legit_no_training_6:
[----:B------:R-:W0:Y:S01]  /*0000*/  LDC R1, c[0x0][0x28] ;  /* 0x00000a00ff017b82 */ /* 0x000e220000000800 */
[----:B------:R-:W1:Y:S07]  /*0010*/  S2R R33, SR_CTAID.Y ;  /* 0x0000000000217919 */ /* 0x000e6e0000002600 */
[----:B------:R-:W2:Y:S01]  /*0020*/  LDC.64 R26, c[0x0][0x218] ;  /* 0x00008600ff1a7b82 */ /* 0x000ea20000000a00 */
[----:B------:R-:W-:Y:S01]  /*0030*/  ULDC.64 UR6, c[0x0][0x208] ;  /* 0x0000820000067ab9 */ /* 0x000fe20000000a00 */
[----:B------:R-:W-:Y:S01]  /*0040*/  CS2R R12, SRZ ;  /* 0x00000000000c7805 */ /* 0x000fe2000001ff00 */
[----:B------:R-:W3:Y:S01]  /*0050*/  S2R R0, SR_TID.X ;  /* 0x0000000000007919 */ /* 0x000ee20000002100 */
[----:B------:R-:W-:Y:S01]  /*0060*/  CS2R R14, SRZ ;  /* 0x00000000000e7805 */ /* 0x000fe2000001ff00 */
[----:B------:R-:W4:Y:S03]  /*0070*/  S2R R3, SR_CTAID.X ;  /* 0x0000000000037919 */ /* 0x000f260000002500 */
[----:B------:R-:W5:Y:S08]  /*0080*/  LDC.64 R34, c[0x0][0x210] ;  /* 0x00008400ff227b82 */ /* 0x000f700000000a00 */
[----:B------:R-:W2:Y:S01]  /*0090*/  LDC.64 R28, c[0x0][0x220] ;  /* 0x00008800ff1c7b82 */ /* 0x000ea20000000a00 */
[----:B-1----:R-:W-:-:S02]  /*00a0*/  SHF.L.U32 R33, R33, 0x4, RZ ;  /* 0x0000000421217819 */ /* 0x002fc400000006ff */
[----:B---3--:R-:W-:Y:S02]  /*00b0*/  SHF.L.U32 R2, R0, 0x2, RZ ;  /* 0x0000000200027819 */ /* 0x008fe400000006ff */
[----:B------:R-:W-:Y:S02]  /*00c0*/  SHF.R.U32.HI R6, RZ, 0x2, R0 ;  /* 0x00000002ff067819 */ /* 0x000fe40000011600 */
[----:B------:R-:W-:Y:S02]  /*00d0*/  LOP3.LUT R4, R33, 0xc, R2, 0xf8, !PT ;  /* 0x0000000c21047812 */ /* 0x000fe400078ef802 */
[----:B------:R-:W-:Y:S02]  /*00e0*/  SGXT.U32 R6, R6, 0x6 ;  /* 0x000000060606781a */ /* 0x000fe40000000000 */
[C---:B------:R-:W-:Y:S01]  /*00f0*/  ISETP.GE.AND P3, PT, R4.reuse, 0x1200, PT ;  /* 0x000012000400780c */ /* 0x040fe20003f66270 */
[----:B------:R-:W-:Y:S01]  /*0100*/  IMAD.HI R5, R4, 0x38e38e39, RZ ;  /* 0x38e38e3904057827 */ /* 0x000fe200078e02ff */
[----:B----4-:R-:W-:-:S03]  /*0110*/  PRMT R6, R6, 0x6540, R3 ;  /* 0x0000654006067816 */ /* 0x010fc60000000003 */
[----:B------:R-:W-:Y:S01]  /*0120*/  IMAD.HI R24, R4, 0x38e38e39, RZ ;  /* 0x38e38e3904187827 */ /* 0x000fe200078e02ff */
[----:B------:R-:W-:Y:S02]  /*0130*/  SHF.R.U32.HI R8, RZ, 0x1f, R5 ;  /* 0x0000001fff087819 */ /* 0x000fe40000011605 */
[----:B------:R-:W-:Y:S02]  /*0140*/  LOP3.LUT R7, R6, 0xc0, RZ, 0xfc, !PT ;  /* 0x000000c006077812 */ /* 0x000fe400078efcff */
[----:B------:R-:W-:Y:S02]  /*0150*/  LEA.HI.SX32 R5, R5, R8, 0x18 ;  /* 0x0000000805057211 */ /* 0x000fe400078fc2ff */
[----:B------:R-:W-:-:S03]  /*0160*/  SHF.R.U32.HI R11, RZ, 0x1f, R24 ;  /* 0x0000001fff0b7819 */ /* 0x000fc60000011618 */
[C---:B------:R-:W-:Y:S01]  /*0170*/  IMAD R8, R5.reuse, -0x480, R4 ;  /* 0xfffffb8005087824 */ /* 0x040fe200078e0204 */
[----:B------:R-:W-:Y:S02]  /*0180*/  LOP3.LUT R4, R6, 0x40, RZ, 0xfc, !PT ;  /* 0x0000004006047812 */ /* 0x000fe400078efcff */
[----:B------:R-:W-:Y:S01]  /*0190*/  LEA.HI.SX32 R24, R24, R11, 0x18 ;  /* 0x0000000b18187211 */ /* 0x000fe200078fc2ff */
[----:B------:R-:W-:Y:S01]  /*01a0*/  IMAD R9, R5, 0x480000, R8 ;  /* 0x0048000005097824 */ /* 0x000fe200078e0208 */
[----:B------:R-:W-:Y:S01]  /*01b0*/  LOP3.LUT R5, R6, 0x80, RZ, 0xfc, !PT ;  /* 0x0000008006057812 */ /* 0x000fe200078efcff */
[----:B--2---:R-:W-:Y:S01]  /*01c0*/  IMAD.WIDE R26, R8, 0x4, R26 ;  /* 0x00000004081a7825 */ /* 0x004fe200078e021a */
[----:B------:R-:W-:-:S03]  /*01d0*/  CS2R R10, SRZ ;  /* 0x00000000000a7805 */ /* 0x000fc6000001ff00 */
[--C-:B------:R-:W-:Y:S01]  /*01e0*/  IMAD R17, R5, 0x480, R9.reuse ;  /* 0x0000048005117824 */ /* 0x100fe200078e0209 */
[----:B------:R-:W-:Y:S01]  /*01f0*/  LOP3.LUT R25, R33, 0xc, R2, 0xf8, !PT ;  /* 0x0000000c21197812 */ /* 0x000fe200078ef802 */
[--C-:B------:R-:W-:Y:S01]  /*0200*/  IMAD R31, R6, 0x480, R9.reuse ;  /* 0x00000480061f7824 */ /* 0x100fe200078e0209 */
[----:B------:R1:W2:Y:S01]  /*0210*/  @!P3 LDG.E.EL.128 R12, desc[UR6][R26.64] ;  /* 0x000000061a0cb981 */ /* 0x0002a2000c2e1d00 */
[--C-:B------:R-:W-:Y:S01]  /*0220*/  IMAD R37, R4, 0x480, R9.reuse ;  /* 0x0000048004257824 */ /* 0x100fe200078e0209 */
[----:B------:R-:W-:Y:S01]  /*0230*/  CS2R R4, SRZ ;  /* 0x0000000000047805 */ /* 0x000fe2000001ff00 */
[----:B------:R-:W-:Y:S01]  /*0240*/  IMAD R19, R7, 0x480, R9 ;  /* 0x0000048007137824 */ /* 0x000fe200078e0209 */
[----:B------:R-:W-:Y:S01]  /*0250*/  CS2R R8, SRZ ;  /* 0x0000000000087805 */ /* 0x000fe2000001ff00 */
[----:B-----5:R-:W-:Y:S01]  /*0260*/  IMAD.WIDE R16, R17, 0x4, R34 ;  /* 0x0000000411107825 */ /* 0x020fe200078e0222 */
[----:B------:R-:W-:-:S03]  /*0270*/  CS2R R6, SRZ ;  /* 0x0000000000067805 */ /* 0x000fc6000001ff00 */
[--C-:B------:R-:W-:Y:S01]  /*0280*/  IMAD.WIDE R36, R37, 0x4, R34.reuse ;  /* 0x0000000425247825 */ /* 0x100fe200078e0222 */
[----:B------:R3:W2:Y:S03]  /*0290*/  @!P3 LDG.E.EL.128 R8, desc[UR6][R16.64] ;  /* 0x000000061008b981 */ /* 0x0006a6000c2e1d00 */
[--C-:B------:R-:W-:Y:S01]  /*02a0*/  IMAD.WIDE R30, R31, 0x4, R34.reuse ;  /* 0x000000041f1e7825 */ /* 0x100fe200078e0222 */
[----:B-1----:R-:W-:Y:S02]  /*02b0*/  CS2R R26, SRZ ;  /* 0x00000000001a7805 */ /* 0x002fe4000001ff00 */
[----:B------:R-:W-:Y:S02]  /*02c0*/  CS2R R20, SRZ ;  /* 0x0000000000147805 */ /* 0x000fe4000001ff00 */
[----:B------:R-:W-:Y:S01]  /*02d0*/  CS2R R22, SRZ ;  /* 0x0000000000167805 */ /* 0x000fe2000001ff00 */
[----:B------:R-:W-:Y:S01]  /*02e0*/  IMAD.WIDE R34, R19, 0x4, R34 ;  /* 0x0000000413227825 */ /* 0x000fe200078e0222 */
[----:B------:R-:W-:Y:S01]  /*02f0*/  CS2R R18, SRZ ;  /* 0x0000000000127805 */ /* 0x000fe2000001ff00 */
[----:B------:R1:W4:Y:S01]  /*0300*/  @!P3 LDG.E.EL.128 R4, desc[UR6][R36.64] ;  /* 0x000000062404b981 */ /* 0x000322000c2e1d00 */
[----:B---3--:R-:W-:-:S03]  /*0310*/  CS2R R16, SRZ ;  /* 0x0000000000107805 */ /* 0x008fc6000001ff00 */
[----:B------:R-:W3:Y:S04]  /*0320*/  @!P3 LDG.E.EL.128 R20, desc[UR6][R30.64] ;  /* 0x000000061e14b981 */ /* 0x000ee8000c2e1d00 */
[----:B------:R5:W3:Y:S01]  /*0330*/  @!P3 LDG.E.EL.128 R16, desc[UR6][R34.64] ;  /* 0x000000062210b981 */ /* 0x000ae2000c2e1d00 */
[----:B-1----:R-:W1:Y:S01]  /*0340*/  LDC.64 R36, c[0x0][0x228] ;  /* 0x00008a00ff247b82 */ /* 0x002e620000000a00 */
[----:B0----5:R-:W-:Y:S01]  /*0350*/  IMAD R34, R24, -0x480, R25 ;  /* 0xfffffb8018227824 */ /* 0x021fe200078e0219 */
[----:B------:R-:W-:-:S03]  /*0360*/  CS2R R24, SRZ ;  /* 0x0000000000187805 */ /* 0x000fc6000001ff00 */
[----:B------:R-:W-:-:S05]  /*0370*/  IMAD.WIDE R28, R34, 0x4, R28 ;  /* 0x00000004221c7825 */ /* 0x000fca00078e021c */
[----:B------:R0:W5:Y:S01]  /*0380*/  @!P3 LDG.E.EL.128 R24, desc[UR6][R28.64] ;  /* 0x000000061c18b981 */ /* 0x000162000c2e1d00 */
[----:B------:R-:W-:Y:S01]  /*0390*/  CS2R R30, SRZ ;  /* 0x00000000001e7805 */ /* 0x000fe2000001ff00 */
[----:B------:R-:W-:Y:S01]  /*03a0*/  HFMA2.MMA R35, -RZ, RZ, 1.625, 0 ;  /* 0x3e800000ff237435 */ /* 0x000fe200000001ff */
[----:B-1----:R-:W-:Y:S01]  /*03b0*/  IMAD.WIDE R36, R34, 0x4, R36 ;  /* 0x0000000422247825 */ /* 0x002fe200078e0224 */
[----:B0-----:R-:W-:-:S06]  /*03c0*/  CS2R R28, SRZ ;  /* 0x00000000001c7805 */ /* 0x001fcc000001ff00 */
[----:B------:R0:W3:Y:S01]  /*03d0*/  @!P3 LDG.E.EL.128 R28, desc[UR6][R36.64] ;  /* 0x00000006241cb981 */ /* 0x0000e2000c2e1d00 */
[----:B--2---:R-:W-:Y:S01]  /*03e0*/  FADD R32, -R15, R11 ;  /* 0x0000000b0f207221 */ /* 0x004fe20000000100 */
[----:B-----5:R-:W-:Y:S01]  /*03f0*/  FADD R24, R24, 9.9999997473787516356e-06 ;  /* 0x3727c5ac18187421 */ /* 0x020fe20000000000 */
[----:B------:R-:W-:Y:S01]  /*0400*/  FADD R25, R25, 9.9999997473787516356e-06 ;  /* 0x3727c5ac19197421 */ /* 0x000fe20000000000 */
[----:B------:R-:W-:-:S04]  /*0410*/  FADD R26, R26, 9.9999997473787516356e-06 ;  /* 0x3727c5ac1a1a7421 */ /* 0x000fc80000000000 */
[----:B------:R-:W1:Y:S08]  /*0420*/  MUFU.SQRT R24, R24 ;  /* 0x0000001800187308 */ /* 0x000e700000002000 */
[----:B------:R-:W2:Y:S08]  /*0430*/  MUFU.SQRT R25, R25 ;  /* 0x0000001900197308 */ /* 0x000eb00000002000 */
[----:B------:R-:W5:Y:S01]  /*0440*/  MUFU.SQRT R11, R26 ;  /* 0x0000001a000b7308 */ /* 0x000f620000002000 */
[----:B-1----:R-:W-:-:S02]  /*0450*/  FSETP.GT.AND P0, PT, R24, 8.50705917302346158658e+37, PT ;  /* 0x7e8000001800780b */ /* 0x002fc40003f04000 */
[----:B------:R-:W-:Y:S02]  /*0460*/  FSETP.GEU.AND P4, PT, R24, 1.175494350822287508e-38, PT ;  /* 0x008000001800780b */ /* 0x000fe40003f8e000 */
[C---:B--2---:R-:W-:Y:S02]  /*0470*/  FSETP.GT.AND P1, PT, R25.reuse, 8.50705917302346158658e+37, PT ;  /* 0x7e8000001900780b */ /* 0x044fe40003f24000 */
[----:B------:R-:W-:Y:S02]  /*0480*/  FSETP.GEU.AND P5, PT, R25, 1.175494350822287508e-38, PT ;  /* 0x008000001900780b */ /* 0x000fe40003fae000 */
[C---:B-----5:R-:W-:Y:S02]  /*0490*/  FSETP.GT.AND P2, PT, R11.reuse, 8.50705917302346158658e+37, PT ;  /* 0x7e8000000b00780b */ /* 0x060fe40003f44000 */
[----:B------:R-:W-:-:S03]  /*04a0*/  FSETP.GEU.AND P6, PT, R11, 1.175494350822287508e-38, PT ;  /* 0x008000000b00780b */ /* 0x000fc60003fce000 */
[----:B------:R-:W-:-:S04]  /*04b0*/  @P0 FMUL R24, R24, 0.25 ;  /* 0x3e80000018180820 */ /* 0x000fc80000400000 */
[----:B------:R-:W-:Y:S01]  /*04c0*/  @P1 FMUL R25, R25, 0.25 ;  /* 0x3e80000019191820 */ /* 0x000fe20000400000 */
[C---:B----4-:R-:W-:Y:S01]  /*04d0*/  FADD R7, -R15.reuse, R7 ;  /* 0x000000070f077221 */ /* 0x050fe20000000100 */
[----:B------:R-:W-:Y:S01]  /*04e0*/  @!P4 FMUL R24, R24, 16777216 ;  /* 0x4b8000001818c820 */ /* 0x000fe20000400000 */
[C---:B---3--:R-:W-:Y:S01]  /*04f0*/  FADD R19, -R15.reuse, R19 ;  /* 0x000000130f137221 */ /* 0x048fe20000000100 */
[----:B------:R-:W-:Y:S01]  /*0500*/  FADD R23, -R15, R23 ;  /* 0x000000170f177221 */ /* 0x000fe20000000100 */
[C---:B------:R-:W-:Y:S01]  /*0510*/  FADD R6, -R14.reuse, R6 ;  /* 0x000000060e067221 */ /* 0x040fe20000000100 */
[C---:B------:R-:W-:Y:S01]  /*0520*/  FADD R15, -R14.reuse, R10 ;  /* 0x0000000a0e0f7221 */ /* 0x040fe20000000100 */
[----:B------:R-:W-:Y:S01]  /*0530*/  @P2 FMUL R11, R11, 0.25 ;  /* 0x3e8000000b0b2820 */ /* 0x000fe20000400000 */
[C---:B------:R-:W-:Y:S01]  /*0540*/  FADD R18, -R14.reuse, R18 ;  /* 0x000000120e127221 */ /* 0x040fe20000000100 */
[----:B------:R-:W-:Y:S01]  /*0550*/  FADD R22, -R14, R22 ;  /* 0x000000160e167221 */ /* 0x000fe20000000100 */
[----:B------:R-:W-:Y:S01]  /*0560*/  FADD R14, -R13, R5 ;  /* 0x000000050d0e7221 */ /* 0x000fe20000000100 */
[----:B------:R-:W-:Y:S01]  /*0570*/  @!P5 FMUL R25, R25, 16777216 ;  /* 0x4b8000001919d820 */ /* 0x000fe20000400000 */
[C---:B0-----:R-:W-:Y:S01]  /*0580*/  FADD R37, -R12.reuse, R4 ;  /* 0x000000040c257221 */ /* 0x041fe20000000100 */
[----:B------:R-:W-:Y:S01]  /*0590*/  @!P6 FMUL R11, R11, 16777216 ;  /* 0x4b8000000b0be820 */ /* 0x000fe20000400000 */
[----:B------:R-:W0:Y:S01]  /*05a0*/  LDC.64 R4, c[0x0][0x230] ;  /* 0x00008c00ff047b82 */ /* 0x000e220000000a00 */
[----:B------:R-:W1:Y:S01]  /*05b0*/  MUFU.RCP R24, R24 ;  /* 0x0000001800187308 */ /* 0x000e620000001000 */
[----:B------:R-:W-:Y:S01]  /*05c0*/  FADD R26, -R13, R9 ;  /* 0x000000090d1a7221 */ /* 0x000fe20000000100 */
[----:B------:R-:W-:Y:S01]  /*05d0*/  FSEL R9, R35, 1, P0 ;  /* 0x3f80000023097808 */ /* 0x000fe20000000000 */
[----:B------:R-:W-:-:S05]  /*05e0*/  FADD R8, -R12, R8 ;  /* 0x000000080c087221 */ /* 0x000fca0000000100 */
[----:B------:R-:W2:Y:S01]  /*05f0*/  MUFU.RCP R25, R25 ;  /* 0x0000001900197308 */ /* 0x000ea20000001000 */
[C---:B------:R-:W-:Y:S01]  /*0600*/  FADD R10, -R12.reuse, R16 ;  /* 0x000000100c0a7221 */ /* 0x040fe20000000100 */
[----:B------:R-:W-:Y:S01]  /*0610*/  FADD R20, -R12, R20 ;  /* 0x000000140c147221 */ /* 0x000fe20000000100 */
[----:B------:R-:W-:-:S05]  /*0620*/  FSEL R12, R35, 1, P1 ;  /* 0x3f800000230c7808 */ /* 0x000fca0000800000 */
[----:B------:R-:W3:Y:S01]  /*0630*/  MUFU.RCP R11, R11 ;  /* 0x0000000b000b7308 */ /* 0x000ee20000001000 */
[----:B------:R-:W-:Y:S01]  /*0640*/  FSEL R16, R35, 1, P2 ;  /* 0x3f80000023107808 */ /* 0x000fe20001000000 */
[----:B------:R-:W-:Y:S01]  /*0650*/  @!P4 FMUL R9, R9, 16777216 ;  /* 0x4b8000000909c820 */ /* 0x000fe20000400000 */
[----:B------:R-:W-:-:S03]  /*0660*/  @!P5 FMUL R12, R12, 16777216 ;  /* 0x4b8000000c0cd820 */ /* 0x000fc60000400000 */
[----:B-1----:R-:W-:Y:S01]  /*0670*/  FMUL R9, R24, R9 ;  /* 0x0000000918097220 */ /* 0x002fe20000400000 */
[----:B------:R-:W-:Y:S01]  /*0680*/  @!P6 FMUL R16, R16, 16777216 ;  /* 0x4b8000001010e820 */ /* 0x000fe20000400000 */
[C---:B------:R-:W-:Y:S01]  /*0690*/  FADD R17, -R13.reuse, R17 ;  /* 0x000000110d117221 */ /* 0x040fe20000000100 */
[----:B------:R-:W-:Y:S01]  /*06a0*/  FADD R21, -R13, R21 ;  /* 0x000000150d157221 */ /* 0x000fe20000000100 */
[----:B--2---:R-:W-:Y:S01]  /*06b0*/  FMUL R12, R25, R12 ;  /* 0x0000000c190c7220 */ /* 0x004fe20000400000 */
[-C--:B------:R-:W-:Y:S01]  /*06c0*/  FMUL R13, R20, R9.reuse ;  /* 0x00000009140d7220 */ /* 0x080fe20000400000 */
[-C--:B------:R-:W-:Y:S01]  /*06d0*/  FMUL R37, R37, R9.reuse ;  /* 0x0000000925257220 */ /* 0x080fe20000400000 */
[-C--:B------:R-:W-:Y:S01]  /*06e0*/  FMUL R20, R10, R9.reuse ;  /* 0x000000090a147220 */ /* 0x080fe20000400000 */
[----:B---3--:R-:W-:Y:S01]  /*06f0*/  FMUL R25, R11, R16 ;  /* 0x000000100b197220 */ /* 0x008fe20000400000 */
[----:B------:R-:W-:Y:S01]  /*0700*/  FMUL R16, R8, R9 ;  /* 0x0000000908107220 */ /* 0x000fe20000400000 */
[----:B------:R-:W-:-:S02]  /*0710*/  CS2R R8, SRZ ;  /* 0x0000000000087805 */ /* 0x000fc4000001ff00 */
[----:B------:R-:W-:Y:S01]  /*0720*/  CS2R R10, SRZ ;  /* 0x00000000000a7805 */ /* 0x000fe2000001ff00 */
[----:B0-----:R-:W-:-:S05]  /*0730*/  IMAD.WIDE R4, R34, 0x4, R4 ;  /* 0x0000000422047825 */ /* 0x001fca00078e0204 */
[----:B------:R0:W2:Y:S01]  /*0740*/  @!P3 LDG.E.EL.128 R8, desc[UR6][R4.64] ;  /* 0x000000060408b981 */ /* 0x0000a2000c2e1d00 */
[----:B------:R-:W-:-:S04]  /*0750*/  FADD R34, R27, 9.9999997473787516356e-06 ;  /* 0x3727c5ac1b227421 */ /* 0x000fc80000000000 */
[----:B------:R-:W1:Y:S01]  /*0760*/  MUFU.SQRT R27, R34 ;  /* 0x00000022001b7308 */ /* 0x000e620000002000 */
[----:B------:R-:W3:Y:S01]  /*0770*/  S2R R24, SR_TID.X ;  /* 0x0000000000187919 */ /* 0x000ee20000002100 */
[----:B------:R-:W4:Y:S01]  /*0780*/  S2UR UR5, SR_CgaCtaId ;  /* 0x00000000000579c3 */ /* 0x000f220000008800 */
[C---:B-1----:R-:W-:Y:S02]  /*0790*/  FSETP.GT.AND P0, PT, R27.reuse, 8.50705917302346158658e+37, PT ;  /* 0x7e8000001b00780b */ /* 0x042fe40003f04000 */
[----:B------:R-:W-:-:S11]  /*07a0*/  FSETP.GEU.AND P1, PT, R27, 1.175494350822287508e-38, PT ;  /* 0x008000001b00780b */ /* 0x000fd60003f2e000 */
[----:B------:R-:W-:-:S04]  /*07b0*/  @P0 FMUL R27, R27, 0.25 ;  /* 0x3e8000001b1b0820 */ /* 0x000fc80000400000 */
[----:B------:R-:W-:-:S06]  /*07c0*/  @!P1 FMUL R27, R27, 16777216 ;  /* 0x4b8000001b1b9820 */ /* 0x000fcc0000400000 */
[----:B------:R-:W1:Y:S01]  /*07d0*/  MUFU.RCP R27, R27 ;  /* 0x0000001b001b7308 */ /* 0x000e620000001000 */
[----:B------:R-:W-:Y:S01]  /*07e0*/  FSEL R36, R35, 1, P0 ;  /* 0x3f80000023247808 */ /* 0x000fe20000000000 */
[----:B0-----:R-:W-:Y:S01]  /*07f0*/  IMAD.SHL.U32 R5, R0, 0x400, RZ ;  /* 0x0000040000057824 */ /* 0x001fe200078e00ff */
[----:B---3--:R-:W-:Y:S01]  /*0800*/  SHF.R.U32.HI R24, RZ, 0x2, R24 ;  /* 0x00000002ff187819 */ /* 0x008fe20000011618 */
[----:B------:R-:W-:Y:S02]  /*0810*/  UMOV UR4, 0x400 ;  /* 0x0000040000047882 */ /* 0x000fe40000000000 */
[----:B------:R-:W-:Y:S01]  /*0820*/  @!P1 FMUL R36, R36, 16777216 ;  /* 0x4b80000024249820 */ /* 0x000fe20000400000 */
[----:B----4-:R-:W-:-:S03]  /*0830*/  UPRMT UR4, UR5, 0x654, UR4 ;  /* 0x0000065405047896 */ /* 0x010fc60008000004 */
[----:B-1----:R-:W-:Y:S01]  /*0840*/  FMUL R4, R27, R36 ;  /* 0x000000241b047220 */ /* 0x002fe20000400000 */
[-C--:B------:R-:W-:Y:S01]  /*0850*/  FMUL R14, R14, R12.reuse ;  /* 0x0000000c0e0e7220 */ /* 0x080fe20000400000 */
[----:B------:R-:W-:Y:S01]  /*0860*/  FMUL R26, R26, R12 ;  /* 0x0000000c1a1a7220 */ /* 0x000fe20000400000 */
[----:B------:R-:W-:Y:S01]  /*0870*/  FMUL R15, R15, R25 ;  /* 0x000000190f0f7220 */ /* 0x000fe20000400000 */
[----:B------:R-:W-:Y:S01]  /*0880*/  FMUL R32, R32, R4 ;  /* 0x0000000420207220 */ /* 0x000fe20000400000 */
[----:B------:R-:W-:-:S04]  /*0890*/  SHF.R.U32.HI R0, RZ, 0x6, R0 ;  /* 0x00000006ff007819 */ /* 0x000fc80000011600 */
[----:B------:R-:W-:Y:S01]  /*08a0*/  SGXT.U32 R0, R0, 0x2 ;  /* 0x000000020000781a */ /* 0x000fe20000000000 */
[-CC-:B--2---:R-:W-:Y:S01]  /*08b0*/  FFMA R13, R13, R28.reuse, R8.reuse ;  /* 0x0000001c0d0d7223 */ /* 0x184fe20000000008 */
[-CC-:B------:R-:W-:Y:S01]  /*08c0*/  FFMA R37, R37, R28.reuse, R8.reuse ;  /* 0x0000001c25257223 */ /* 0x180fe20000000008 */
[-CC-:B------:R-:W-:Y:S01]  /*08d0*/  FFMA R16, R16, R28.reuse, R8.reuse ;  /* 0x0000001c10107223 */ /* 0x180fe20000000008 */
[----:B------:R-:W-:Y:S01]  /*08e0*/  FFMA R20, R20, R28, R8 ;  /* 0x0000001c14147223 */ /* 0x000fe20000000008 */
[----:B------:R-:W-:Y:S02]  /*08f0*/  LOP3.LUT R8, R5, 0xc00, RZ, 0xc0, !PT ;  /* 0x00000c0005087812 */ /* 0x000fe400078ec0ff */
[----:B------:R-:W-:Y:S02]  /*0900*/  SGXT.U32 R5, R24, 0x6 ;  /* 0x000000061805781a */ /* 0x000fe40000000000 */
[C---:B------:R-:W-:Y:S02]  /*0910*/  LOP3.LUT R27, R8.reuse, 0x200, RZ, 0xfc, !PT ;  /* 0x00000200081b7812 */ /* 0x040fe400078efcff */
[----:B------:R-:W-:-:S02]  /*0920*/  LOP3.LUT R5, R8, R5, RZ, 0xfc, !PT ;  /* 0x0000000508057212 */ /* 0x000fc400078efcff */
[C---:B------:R-:W-:Y:S02]  /*0930*/  LOP3.LUT R24, R8.reuse, 0x100, RZ, 0xfc, !PT ;  /* 0x0000010008187812 */ /* 0x040fe400078efcff */
[C---:B------:R-:W-:Y:S02]  /*0940*/  LOP3.LUT R34, R8.reuse, 0x300, RZ, 0xfc, !PT ;  /* 0x0000030008227812 */ /* 0x040fe400078efcff */
[----:B------:R-:W-:Y:S02]  /*0950*/  LEA.HI R8, R8, UR4, RZ, 0x1a ;  /* 0x0000000408087c11 */ /* 0x000fe4000f8fd0ff */
[----:B------:R-:W-:Y:S02]  /*0960*/  LEA.HI R28, R27, UR4, RZ, 0x1a ;  /* 0x000000041b1c7c11 */ /* 0x000fe4000f8fd0ff */
[C---:B------:R-:W-:Y:S02]  /*0970*/  LEA R27, R5.reuse, R8, 0x2 ;  /* 0x00000008051b7211 */ /* 0x040fe400078e10ff */
[----:B------:R-:W-:Y:S01]  /*0980*/  LEA R8, R5, R28, 0x2 ;  /* 0x0000001c05087211 */ /* 0x000fe200078e10ff */
[-C--:B------:R-:W-:Y:S01]  /*0990*/  FMUL R28, R21, R12.reuse ;  /* 0x0000000c151c7220 */ /* 0x080fe20000400000 */
[----:B------:R-:W-:Y:S01]  /*09a0*/  LEA.HI R24, R24, UR4, RZ, 0x1a ;  /* 0x0000000418187c11 */ /* 0x000fe2000f8fd0ff */
[----:B------:R-:W-:Y:S01]  /*09b0*/  FMUL R12, R17, R12 ;  /* 0x0000000c110c7220 */ /* 0x000fe20000400000 */
[----:B------:R-:W-:Y:S01]  /*09c0*/  LEA.HI R34, R34, UR4, RZ, 0x1a ;  /* 0x0000000422227c11 */ /* 0x000fe2000f8fd0ff */
[-C--:B------:R-:W-:Y:S01]  /*09d0*/  FMUL R17, R22, R25.reuse ;  /* 0x0000001916117220 */ /* 0x080fe20000400000 */
[-C--:B------:R-:W-:Y:S01]  /*09e0*/  FMUL R21, R6, R25.reuse ;  /* 0x0000001906157220 */ /* 0x080fe20000400000 */
[----:B------:R-:W-:Y:S01]  /*09f0*/  FMUL R25, R18, R25 ;  /* 0x0000001912197220 */ /* 0x000fe20000400000 */
[-C--:B------:R-:W-:Y:S01]  /*0a00*/  FMUL R6, R23, R4.reuse ;  /* 0x0000000417067220 */ /* 0x080fe20000400000 */
[----:B------:R-:W-:Y:S01]  /*0a10*/  FMUL R18, R7, R4 ;  /* 0x0000000407127220 */ /* 0x000fe20000400000 */
[----:B------:R-:W-:Y:S01]  /*0a20*/  LEA R24, R5, R24, 0x2 ;  /* 0x0000001805187211 */ /* 0x000fe200078e10ff */
[----:B------:R-:W-:Y:S01]  /*0a30*/  FFMA R7, R28, R29, R9 ;  /* 0x0000001d1c077223 */ /* 0x000fe20000000009 */
[----:B------:R-:W-:Y:S01]  /*0a40*/  FFMA R17, R17, R30, R10 ;  /* 0x0000001e11117223 */ /* 0x000fe2000000000a */
[----:B------:R-:W-:-:S02]  /*0a50*/  IMAD R5, R5, 0x4, R34 ;  /* 0x0000000405057824 */ /* 0x000fc400078e0222 */
[----:B------:R-:W-:Y:S01]  /*0a60*/  FFMA R6, R6, R31, R11 ;  /* 0x0000001f06067223 */ /* 0x000fe2000000000b */
[----:B------:R-:W-:Y:S01]  /*0a70*/  FMUL R4, R19, R4 ;  /* 0x0000000413047220 */ /* 0x000fe20000400000 */
[----:B------:R-:W-:Y:S01]  /*0a80*/  FFMA R19, R14, R29, R9 ;  /* 0x0000001d0e137223 */ /* 0x000fe20000000009 */
[----:B------:R-:W-:Y:S01]  /*0a90*/  STS [R27], R13 ;  /* 0x0000000d1b007388 */ /* 0x000fe20000000800 */
[-CC-:B------:R-:W-:Y:S01]  /*0aa0*/  FFMA R21, R21, R30.reuse, R10.reuse ;  /* 0x0000001e15157223 */ /* 0x180fe2000000000a */
[-CC-:B------:R-:W-:Y:S01]  /*0ab0*/  FFMA R15, R15, R30.reuse, R10.reuse ;  /* 0x0000001e0f0f7223 */ /* 0x180fe2000000000a */
[----:B------:R-:W-:Y:S01]  /*0ac0*/  FFMA R25, R25, R30, R10 ;  /* 0x0000001e19197223 */ /* 0x000fe2000000000a */
[----:B------:R-:W-:Y:S01]  /*0ad0*/  STS [R24+0x400], R7 ;  /* 0x0004000718007388 */ /* 0x000fe20000000800 */
[----:B------:R-:W-:Y:S01]  /*0ae0*/  FFMA R10, R18, R31, R11 ;  /* 0x0000001f120a7223 */ /* 0x000fe2000000000b */
[----:B------:R-:W-:Y:S02]  /*0af0*/  FFMA R23, R26, R29, R9 ;  /* 0x0000001d1a177223 */ /* 0x000fe40000000009 */
[----:B------:R-:W-:Y:S01]  /*0b00*/  STS [R8+0x800], R17 ;  /* 0x0008001108007388 */ /* 0x000fe20000000800 */
[----:B------:R-:W-:-:S03]  /*0b10*/  FFMA R32, R32, R31, R11 ;  /* 0x0000001f20207223 */ /* 0x000fc6000000000b */
[----:B------:R-:W-:Y:S04]  /*0b20*/  STS [R5+0xc00], R6 ;  /* 0x000c000605007388 */ /* 0x000fe80000000800 */
[----:B------:R-:W-:Y:S01]  /*0b30*/  STS [R27+0x100], R37 ;  /* 0x000100251b007388 */ /* 0x000fe20000000800 */
[----:B------:R-:W-:-:S03]  /*0b40*/  FFMA R9, R12, R29, R9 ;  /* 0x0000001d0c097223 */ /* 0x000fc60000000009 */
[----:B------:R-:W-:Y:S04]  /*0b50*/  STS [R24+0x500], R19 ;  /* 0x0005001318007388 */ /* 0x000fe80000000800 */
[----:B------:R-:W-:Y:S01]  /*0b60*/  STS [R8+0x900], R21 ;  /* 0x0009001508007388 */ /* 0x000fe20000000800 */
[----:B------:R-:W-:-:S03]  /*0b70*/  FFMA R4, R4, R31, R11 ;  /* 0x0000001f04047223 */ /* 0x000fc6000000000b */
[----:B------:R-:W-:Y:S04]  /*0b80*/  STS [R5+0xd00], R10 ;  /* 0x000d000a05007388 */ /* 0x000fe80000000800 */
[----:B------:R0:W-:Y:S04]  /*0b90*/  STS [R27+0x200], R16 ;  /* 0x000200101b007388 */ /* 0x0001e80000000800 */
[----:B------:R-:W-:Y:S04]  /*0ba0*/  STS [R24+0x600], R23 ;  /* 0x0006001718007388 */ /* 0x000fe80000000800 */
[----:B------:R-:W-:Y:S01]  /*0bb0*/  STS [R8+0xa00], R15 ;  /* 0x000a000f08007388 */ /* 0x000fe20000000800 */
[----:B------:R-:W-:Y:S01]  /*0bc0*/  LOP3.LUT R18, R2, 0x3fc, RZ, 0xc0, !PT ;  /* 0x000003fc02127812 */ /* 0x000fe200078ec0ff */
[----:B0-----:R-:W0:Y:S02]  /*0bd0*/  LDC.64 R16, c[0x0][0x238] ;  /* 0x00008e00ff107b82 */ /* 0x001e240000000a00 */
[----:B------:R-:W-:Y:S04]  /*0be0*/  STS [R5+0xe00], R32 ;  /* 0x000e002005007388 */ /* 0x000fe80000000800 */
[----:B------:R-:W-:Y:S04]  /*0bf0*/  STS [R27+0x300], R20 ;  /* 0x000300141b007388 */ /* 0x000fe80000000800 */
[----:B------:R1:W-:Y:S04]  /*0c00*/  STS [R24+0x700], R9 ;  /* 0x0007000918007388 */ /* 0x0003e80000000800 */
[----:B------:R-:W-:Y:S04]  /*0c10*/  STS [R8+0xb00], R25 ;  /* 0x000b001908007388 */ /* 0x000fe80000000800 */
[----:B------:R-:W-:Y:S01]  /*0c20*/  STS [R5+0xf00], R4 ;  /* 0x000f000405007388 */ /* 0x000fe20000000800 */
[----:B------:R-:W-:-:S02]  /*0c30*/  LOP3.LUT R6, R18, 0x400, RZ, 0xfc, !PT ;  /* 0x0000040012067812 */ /* 0x000fc400078efcff */
[----:B------:R-:W-:Y:S02]  /*0c40*/  LOP3.LUT R7, R18, 0x800, RZ, 0xfc, !PT ;  /* 0x0000080012077812 */ /* 0x000fe400078efcff */
[----:B------:R-:W-:Y:S02]  /*0c50*/  SHF.R.U32.HI R12, RZ, 0x8, R2 ;  /* 0x00000008ff0c7819 */ /* 0x000fe40000011602 */
[----:B------:R-:W-:Y:S02]  /*0c60*/  SHF.R.U32.HI R6, RZ, 0x6, R6 ;  /* 0x00000006ff067819 */ /* 0x000fe40000011606 */
[----:B------:R-:W-:Y:S02]  /*0c70*/  SHF.R.U32.HI R11, RZ, 0x6, R7 ;  /* 0x00000006ff0b7819 */ /* 0x000fe40000011607 */
[----:B------:R-:W-:Y:S02]  /*0c80*/  SGXT.U32 R7, R12, 0x2 ;  /* 0x000000020c07781a */ /* 0x000fe40000000000 */
[----:B------:R-:W-:-:S02]  /*0c90*/  LOP3.LUT R10, R6, 0x1c, RZ, 0xc0, !PT ;  /* 0x0000001c060a7812 */ /* 0x000fc400078ec0ff */
[----:B------:R-:W-:Y:S02]  /*0ca0*/  LOP3.LUT R11, R11, 0x2c, RZ, 0xc0, !PT ;  /* 0x0000002c0b0b7812 */ /* 0x000fe400078ec0ff */
[----:B------:R-:W-:Y:S02]  /*0cb0*/  LOP3.LUT R6, R7, 0x3fc, R2, 0xf8, !PT ;  /* 0x000003fc07067812 */ /* 0x000fe400078ef802 */
[----:B------:R-:W-:Y:S02]  /*0cc0*/  LEA R7, R7, UR4, 0x2 ;  /* 0x0000000407077c11 */ /* 0x000fe4000f8e10ff */
[----:B-1----:R-:W-:Y:S02]  /*0cd0*/  IADD3 R9, R10, UR4, RZ ;  /* 0x000000040a097c10 */ /* 0x002fe4000fffe0ff */
[----:B------:R-:W-:Y:S02]  /*0ce0*/  IADD3 R11, R11, UR4, RZ ;  /* 0x000000040b0b7c10 */ /* 0x000fe4000fffe0ff */
[----:B------:R-:W-:Y:S01]  /*0cf0*/  LEA R15, R6, UR4, 0x2 ;  /* 0x00000004060f7c11 */ /* 0x000fe2000f8e10ff */
[----:B------:R-:W-:Y:S01]  /*0d00*/  BAR.SYNC.DEFER_BLOCKING 0x0 ;  /* 0x0000000000007b1d */ /* 0x000fe20000010000 */
[C---:B------:R-:W-:Y:S01]  /*0d10*/  LEA R19, R18.reuse, R7, 0x2 ;  /* 0x0000000712137211 */ /* 0x040fe200078e10ff */
[C---:B------:R-:W-:Y:S01]  /*0d20*/  IMAD R21, R18.reuse, 0x4, R9 ;  /* 0x0000000412157824 */ /* 0x040fe200078e0209 */
[----:B------:R-:W-:-:S03]  /*0d30*/  LEA R23, R18, R11, 0x2 ;  /* 0x0000000b12177211 */ /* 0x000fc600078e10ff */
[----:B------:R-:W-:Y:S04]  /*0d40*/  LDS R4, [R15] ;  /* 0x000000000f047984 */ /* 0x000fe80000000800 */
[----:B------:R-:W-:Y:S04]  /*0d50*/  LDS R5, [R19+0x4] ;  /* 0x0000040013057984 */ /* 0x000fe80000000800 */
[----:B------:R-:W-:Y:S04]  /*0d60*/  LDS R6, [R19+0x8] ;  /* 0x0000080013067984 */ /* 0x000fe80000000800 */
[----:B------:R1:W2:Y:S04]  /*0d70*/  LDS R7, [R19+0xc] ;  /* 0x00000c0013077984 */ /* 0x0002a80000000800 */
[----:B------:R-:W-:Y:S04]  /*0d80*/  LDS R8, [R21+0x1000] ;  /* 0x0010000015087984 */ /* 0x000fe80000000800 */
[----:B------:R-:W-:Y:S04]  /*0d90*/  LDS R9, [R21+0x1004] ;  /* 0x0010040015097984 */ /* 0x000fe80000000800 */
[----:B------:R-:W-:Y:S04]  /*0da0*/  LDS R10, [R21+0x1008] ;  /* 0x00100800150a7984 */ /* 0x000fe80000000800 */
[----:B------:R3:W4:Y:S04]  /*0db0*/  LDS R11, [R21+0x100c] ;  /* 0x00100c00150b7984 */ /* 0x0007280000000800 */
[----:B------:R-:W-:Y:S04]  /*0dc0*/  LDS R12, [R23+0x2000] ;  /* 0x00200000170c7984 */ /* 0x000fe80000000800 */
[----:B------:R-:W-:Y:S04]  /*0dd0*/  LDS R13, [R23+0x2004] ;  /* 0x00200400170d7984 */ /* 0x000fe80000000800 */
[----:B------:R-:W-:Y:S04]  /*0de0*/  LDS R14, [R23+0x2008] ;  /* 0x00200800170e7984 */ /* 0x000fe80000000800 */
[----:B------:R5:W4:Y:S01]  /*0df0*/  LDS R15, [R23+0x200c] ;  /* 0x00200c00170f7984 */ /* 0x000b220000000800 */
[----:B------:R-:W-:-:S02]  /*0e00*/  LOP3.LUT R2, R2, 0xfc, RZ, 0xc0, !PT ;  /* 0x000000fc02027812 */ /* 0x000fc400078ec0ff */
[----:B------:R-:W-:Y:S02]  /*0e10*/  LOP3.LUT R20, R0, R33, RZ, 0xfc, !PT ;  /* 0x0000002100147212 */ /* 0x000fe400078efcff */
[----:B------:R-:W-:Y:S02]  /*0e20*/  PRMT R3, R2, 0x6540, R3 ;  /* 0x0000654002037816 */ /* 0x000fe40000000003 */
[C---:B------:R-:W-:Y:S02]  /*0e30*/  LOP3.LUT R22, R20.reuse, 0x4, RZ, 0xfc, !PT ;  /* 0x0000000414167812 */ /* 0x040fe400078efcff */
[C---:B------:R-:W-:Y:S02]  /*0e40*/  LOP3.LUT R2, R20.reuse, 0x8, RZ, 0xfc, !PT ;  /* 0x0000000814027812 */ /* 0x040fe400078efcff */
[C---:B------:R-:W-:Y:S02]  /*0e50*/  LOP3.LUT R0, R20.reuse, 0xc, RZ, 0xfc, !PT ;  /* 0x0000000c14007812 */ /* 0x040fe400078efcff */
[----:B------:R-:W-:-:S02]  /*0e60*/  ISETP.GE.AND P0, PT, R20, 0x1200, PT ;  /* 0x000012001400780c */ /* 0x000fc40003f06270 */
[----:B------:R-:W-:Y:S02]  /*0e70*/  ISETP.GE.AND P1, PT, R22, 0x1200, PT ;  /* 0x000012001600780c */ /* 0x000fe40003f26270 */
[----:B-1----:R-:W-:Y:S02]  /*0e80*/  LOP3.LUT R19, R18, 0xc00, RZ, 0xfc, !PT ;  /* 0x00000c0012137812 */ /* 0x002fe400078efcff */
[----:B------:R-:W-:Y:S02]  /*0e90*/  ISETP.GE.AND P2, PT, R2, 0x1200, PT ;  /* 0x000012000200780c */ /* 0x000fe40003f46270 */
[-C--:B---3--:R-:W-:Y:S02]  /*0ea0*/  LEA R21, R20, R3.reuse, 0xc ;  /* 0x0000000314157211 */ /* 0x088fe400078e60ff */
[----:B------:R-:W-:Y:S02]  /*0eb0*/  ISETP.GE.AND P3, PT, R0, 0x1200, PT ;  /* 0x000012000000780c */ /* 0x000fe40003f66270 */
[----:B-----5:R-:W-:Y:S01]  /*0ec0*/  LEA R23, R22, R3, 0xc ;  /* 0x0000000316177211 */ /* 0x020fe200078e60ff */
[----:B------:R-:W-:Y:S01]  /*0ed0*/  IMAD R25, R2, 0x1000, R3 ;  /* 0x0000100002197824 */ /* 0x000fe200078e0203 */
[----:B------:R-:W-:Y:S01]  /*0ee0*/  SHF.R.U32.HI R19, RZ, 0x6, R19 ;  /* 0x00000006ff137819 */ /* 0x000fe20000011613 */
[----:B0-----:R-:W-:-:S03]  /*0ef0*/  IMAD.WIDE R20, R21, 0x4, R16 ;  /* 0x0000000415147825 */ /* 0x001fc600078e0210 */
[----:B------:R-:W-:Y:S01]  /*0f00*/  LOP3.LUT R19, R19, 0x3c, RZ, 0xc0, !PT ;  /* 0x0000003c13137812 */ /* 0x000fe200078ec0ff */
[--C-:B------:R-:W-:Y:S01]  /*0f10*/  IMAD.WIDE R22, R23, 0x4, R16.reuse ;  /* 0x0000000417167825 */ /* 0x100fe200078e0210 */
[----:B--2---:R0:W-:Y:S03]  /*0f20*/  @!P0 STG.E.128 desc[UR6][R20.64], R4 ;  /* 0x0000000414008986 */ /* 0x0041e6000c101d06 */
[----:B------:R-:W-:Y:S01]  /*0f30*/  IMAD.WIDE R24, R25, 0x4, R16 ;  /* 0x0000000419187825 */ /* 0x000fe200078e0210 */
[----:B------:R-:W-:Y:S01]  /*0f40*/  IADD3 R19, R19, UR4, RZ ;  /* 0x0000000413137c10 */ /* 0x000fe2000fffe0ff */
[----:B----4-:R0:W-:Y:S04]  /*0f50*/  @!P1 STG.E.128 desc[UR6][R22.64], R8 ;  /* 0x0000000816009986 */ /* 0x0101e8000c101d06 */
[----:B------:R0:W-:Y:S01]  /*0f60*/  @!P2 STG.E.128 desc[UR6][R24.64], R12 ;  /* 0x0000000c1800a986 */ /* 0x0001e2000c101d06 */
[----:B------:R-:W-:Y:S01]  /*0f70*/  LEA R19, R18, R19, 0x2 ;  /* 0x0000001312137211 */ /* 0x000fe200078e10ff */
[----:B0-----:R-:W-:Y:S06]  /*0f80*/  @P3 EXIT ;  /* 0x000000000000394d */ /* 0x001fec0003800000 */
[----:B0-----:R-:W-:Y:S01]  /*0f90*/  LDS R4, [R19+0x3000] ;  /* 0x0030000013047984 */ /* 0x001fe20000000800 */
[----:B------:R-:W-:-:S03]  /*0fa0*/  LEA R3, R0, R3, 0xc ;  /* 0x0000000300037211 */ /* 0x000fc600078e60ff */
[----:B------:R-:W-:Y:S02]  /*0fb0*/  LDS R5, [R19+0x3004] ;  /* 0x0030040013057984 */ /* 0x000fe40000000800 */
[----:B------:R-:W-:Y:S02]  /*0fc0*/  IMAD.WIDE R16, R3, 0x4, R16 ;  /* 0x0000000403107825 */ /* 0x000fe400078e0210 */
[----:B------:R-:W-:Y:S04]  /*0fd0*/  LDS R6, [R19+0x3008] ;  /* 0x0030080013067984 */ /* 0x000fe80000000800 */
[----:B------:R-:W0:Y:S04]  /*0fe0*/  LDS R7, [R19+0x300c] ;  /* 0x00300c0013077984 */ /* 0x000e280000000800 */
[----:B0-----:R-:W-:Y:S01]  /*0ff0*/  STG.E.128 desc[UR6][R16.64], R4 ;  /* 0x0000000410007986 */ /* 0x001fe2000c101d06 */
[----:B------:R-:W-:Y:S05]  /*1000*/  EXIT ;  /* 0x000000000000794d */ /* 0x000fea0003800000 */
.L_x_0:
[----:B------:R-:W-:-:S00]  /*1010*/  BRA `(.L_x_0) ;  /* 0xfffffffc00fc7947 */ /* 0x000fc0000383ffff */
[----:B------:R-:W-:-:S00]  /*1020*/  NOP ;  /* 0x0000000000007918 */ /* 0x000fc00000000000 */
        /* <DEDUP_REMOVED lines=13> */
.L_x_1:


//--------------------- .nv.global.init           --------------------------
	.section	.nv.global.init,"aw",@progbits
.nv.global.init:
	.type		_$_str,@object
	.size		_$_str,(_$_str_$_2 - _$_str)
_$_str:
        /*0000*/ 	.byte	0x5f, 0x5f, 0x43, 0x55, 0x44, 0x41, 0x5f, 0x46, 0x54, 0x5a, 0x00
	.type		_$_str_$_2,@object
	.size		_$_str_$_2,(.L_1 - _$_str_$_2)
_$_str_$_2:
        /*000b*/ 	.byte	0x5f, 0x5f, 0x43, 0x55, 0x44, 0x41, 0x5f, 0x50, 0x52, 0x45, 0x43, 0x5f, 0x53, 0x51, 0x52, 0x54
        /*001b*/ 	.byte	0x00
.L_1:


//--------------------- .nv.shared.triton_poi_fused__native_batch_norm_legit_no_training_6 --------------------------
	.section	.nv.shared.triton_poi_fused__native_batch_norm_legit_no_training_6,"aw",@nobits
	.sectionflags	@""
	.align	16
	.zero		1024


//--------------------- .nv.constant0.triton_poi_fused__native_batch_norm_legit_no_training_6 --------------------------
	.section	.nv.constant0.triton_poi_fused__native_batch_norm_legit_no_training_6,"a",@progbits
	.sectionflags	@""
	.align	4
.nv.constant0.triton_poi_fused__native_batch_norm_legit_no_training_6:
	.zero		584
